//
// Generated by NVIDIA NVVM Compiler
//
// Compiler Build ID: CL-36424714
// Cuda compilation tools, release 13.0, V13.0.88
// Based on NVVM 20.0.0
//

.version 9.0
.target sm_100
.address_size 64

	// .globl	_Z14scan_inclusionPfS_
// sdata has been demoted

.visible .entry _Z14scan_inclusionPfS_(
	.param .u64 .ptr .align 1 _Z14scan_inclusionPfS__param_0,
	.param .u64 .ptr .align 1 _Z14scan_inclusionPfS__param_1
)
{
	.reg .pred 	%p<4>;
	.reg .b32 	%r<15>;
	.reg .b32 	%f<6>;
	.reg .b64 	%rd<9>;
	// demoted variable
	.shared .align 4 .b8 sdata[40];
	ld.param.u64 	%rd2, [_Z14scan_inclusionPfS__param_0];
	ld.param.u64 	%rd1, [_Z14scan_inclusionPfS__param_1];
	cvta.to.global.u64 	%rd3, %rd2;
	mov.u32 	%r1, %tid.x;
	mul.wide.u32 	%rd4, %r1, 4;
	add.s64 	%rd5, %rd3, %rd4;
	ld.global.f32 	%f1, [%rd5];
	shl.b32 	%r7, %r1, 2;
	mov.u32 	%r8, sdata;
	add.s32 	%r2, %r8, %r7;
	st.shared.f32 	[%r2], %f1;
	bar.sync 	0;
	mov.u32 	%r3, %ntid.x;
	setp.lt.u32 	%p1, %r3, 4;
	@%p1 bra 	$L__BB0_5;
	shr.u32 	%r4, %r3, 1;
	mov.b32 	%r14, 1;
$L__BB0_2:
	setp.lt.u32 	%p2, %r1, %r14;
	@%p2 bra 	$L__BB0_4;
	ld.shared.f32 	%f2, [%r2];
	sub.s32 	%r10, %r1, %r14;
	shl.b32 	%r11, %r10, 2;
	add.s32 	%r13, %r8, %r11;
	ld.shared.f32 	%f3, [%r13];
	add.f32 	%f4, %f2, %f3;
	bar.sync 	0;
	st.shared.f32 	[%r2], %f4;
$L__BB0_4:
	bar.sync 	0;
	shl.b32 	%r14, %r14, 1;
	setp.lt.u32 	%p3, %r14, %r4;
	@%p3 bra 	$L__BB0_2;
$L__BB0_5:
	cvta.to.global.u64 	%rd6, %rd1;
	ld.shared.f32 	%f5, [%r2];
	add.s64 	%rd8, %rd6, %rd4;
	st.global.f32 	[%rd8], %f5;
	ret;

}


// ===== COMPILED SASS (sm_100) =====

	.target	sm_100

	.elftype	@"ET_EXEC"


//--------------------- .note.nv.tkinfo           --------------------------
	.section	.note.nv.tkinfo,"",@"SHT_NOTE"
	.sectionflags	@"SHF_NOTE_NV_TKINFO"
	.tkinfo
        /*0018*/ 	.word	0x00000002
        /*0030*/ 	.string	""
        /*0030*/ 	.string	"ptxas"
        /*0030*/ 	.string	"Cuda compilation tools, release 13.0, V13.0.88"
        /*0030*/ 	.string	"Build cuda_13.0.r13.0/compiler.36424714_0"
        /*0030*/ 	.string	"-arch sm_100 -m 64 "



//--------------------- .note.nv.cuinfo           --------------------------
	.section	.note.nv.cuinfo,"",@"SHT_NOTE"
	.sectionflags	@"SHF_NOTE_NV_CUINFO"
        /*0018*/ 	.short	0x0002
        /*001a*/ 	.short	0x0064
        /*001c*/ 	.short	0x0082
	.zero		2


//--------------------- .nv.info                  --------------------------
	.section	.nv.info,"",@"SHT_CUDA_INFO"
	.align	4


	//----- nvinfo : EIATTR_REGCOUNT
	.align		4
        /*0000*/ 	.byte	0x04, 0x2f
        /*0002*/ 	.short	(.L_1 - .L_0)
	.align		4
.L_0:
        /*0004*/ 	.word	index@(_Z14scan_inclusionPfS_)
        /*0008*/ 	.word	0x0000000a


	//----- nvinfo : EIATTR_FRAME_SIZE
	.align		4
.L_1:
        /*000c*/ 	.byte	0x04, 0x11
        /*000e*/ 	.short	(.L_3 - .L_2)
	.align		4
.L_2:
        /*0010*/ 	.word	index@(_Z14scan_inclusionPfS_)
        /*0014*/ 	.word	0x00000000


	//----- nvinfo : EIATTR_MIN_STACK_SIZE
	.align		4
.L_3:
        /*0018*/ 	.byte	0x04, 0x12
        /*001a*/ 	.short	(.L_5 - .L_4)
	.align		4
.L_4:
        /*001c*/ 	.word	index@(_Z14scan_inclusionPfS_)
        /*0020*/ 	.word	0x00000000
.L_5:


//--------------------- .nv.compat                --------------------------
	.section	.nv.compat,"",@"SHT_CUDA_COMPAT_INFO"
	.align	4
        /*0000*/ 	.byte	0x02, 0x09, 0x00, 0x00, 0x02, 0x02, 0x01, 0x00, 0x02, 0x05, 0x05, 0x00, 0x03, 0x07, 0x01, 0x01
        /*0010*/ 	.byte	0x02, 0x03, 0x00, 0x00, 0x02, 0x06, 0x01, 0x00, 0x04, 0x0b, 0x08, 0x00, 0x09, 0x00, 0x00, 0x00
        /*0020*/ 	.byte	0x00, 0x00, 0x00, 0x00


//--------------------- .nv.info._Z14scan_inclusionPfS_ --------------------------
	.section	.nv.info._Z14scan_inclusionPfS_,"",@"SHT_CUDA_INFO"
	.sectionflags	@""
	.align	4


	//----- nvinfo : EIATTR_CUDA_API_VERSION
	.align		4
        /*0000*/ 	.byte	0x04, 0x37
        /*0002*/ 	.short	(.L_7 - .L_6)
.L_6:
        /*0004*/ 	.word	0x00000082


	//----- nvinfo : EIATTR_KPARAM_INFO
	.align		4
.L_7:
        /*0008*/ 	.byte	0x04, 0x17
        /*000a*/ 	.short	(.L_9 - .L_8)
.L_8:
        /*000c*/ 	.word	0x00000000
        /*0010*/ 	.short	0x0001
        /*0012*/ 	.short	0x0008
        /*0014*/ 	.byte	0x00, 0xf5, 0x21, 0x00


	//----- nvinfo : EIATTR_KPARAM_INFO
	.align		4
.L_9:
        /*0018*/ 	.byte	0x04, 0x17
        /*001a*/ 	.short	(.L_11 - .L_10)
.L_10:
        /*001c*/ 	.word	0x00000000
        /*0020*/ 	.short	0x0000
        /*0022*/ 	.short	0x0000
        /*0024*/ 	.byte	0x00, 0xf5, 0x21, 0x00


	//----- nvinfo : EIATTR_SPARSE_MMA_MASK
	.align		4
.L_11:
        /*0028*/ 	.byte	0x03, 0x50
        /*002a*/ 	.short	0x0000


	//----- nvinfo : EIATTR_MAXREG_COUNT
	.align		4
        /*002c*/ 	.byte	0x03, 0x1b
        /*002e*/ 	.short	0x00ff


	//----- nvinfo : EIATTR_NUM_BARRIERS
	.align		4
        /*0030*/ 	.byte	0x02, 0x4c
        /*0032*/ 	.byte	0x01
	.zero		1


	//----- nvinfo : EIATTR_MERCURY_ISA_VERSION
	.align		4
        /*0034*/ 	.byte	0x03, 0x5f
        /*0036*/ 	.short	0x0101


	//----- nvinfo : EIATTR_VRC_CTA_INIT_COUNT
	.align		4
        /*0038*/ 	.byte	0x02, 0x4a
	.zero		1
	.zero		1


	//----- nvinfo : EIATTR_EXIT_INSTR_OFFSETS
	.align		4
        /*003c*/ 	.byte	0x04, 0x1c
        /*003e*/ 	.short	(.L_13 - .L_12)


	//   ....[0]....
.L_12:
        /*0040*/ 	.word	0x00000210


	//----- nvinfo : EIATTR_CBANK_PARAM_SIZE
	.align		4
.L_13:
        /*0044*/ 	.byte	0x03, 0x19
        /*0046*/ 	.short	0x0010


	//----- nvinfo : EIATTR_PARAM_CBANK
	.align		4
        /*0048*/ 	.byte	0x04, 0x0a
        /*004a*/ 	.short	(.L_15 - .L_14)
	.align		4
.L_14:
        /*004c*/ 	.word	index@(.nv.constant0._Z14scan_inclusionPfS_)
        /*0050*/ 	.short	0x0380
        /*0052*/ 	.short	0x0010


	//----- nvinfo : EIATTR_SW_WAR
	.align		4
.L_15:
        /*0054*/ 	.byte	0x04, 0x36
        /*0056*/ 	.short	(.L_17 - .L_16)
.L_16:
        /*0058*/ 	.word	0x00000008
.L_17:


//--------------------- .nv.callgraph             --------------------------
	.section	.nv.callgraph,"",@"SHT_CUDA_CALLGRAPH"
	.align	4
	.sectionentsize	8
	.align		4
        /*0000*/ 	.word	0x00000000
	.align		4
        /*0004*/ 	.word	0xffffffff
	.align		4
        /*0008*/ 	.word	0x00000000
	.align		4
        /*000c*/ 	.word	0xfffffffe
	.align		4
        /*0010*/ 	.word	0x00000000
	.align		4
        /*0014*/ 	.word	0xfffffffd
	.align		4
        /*0018*/ 	.word	0x00000000
	.align		4
        /*001c*/ 	.word	0xfffffffc


//--------------------- .text._Z14scan_inclusionPfS_ --------------------------
	.section	.text._Z14scan_inclusionPfS_,"ax",@progbits
	.align	128
        .global         _Z14scan_inclusionPfS_
        .type           _Z14scan_inclusionPfS_,@function
        .size           _Z14scan_inclusionPfS_,(.L_x_3 - _Z14scan_inclusionPfS_)
        .other          _Z14scan_inclusionPfS_,@"STO_CUDA_ENTRY STV_DEFAULT"
_Z14scan_inclusionPfS_:
.text._Z14scan_inclusionPfS_:
[----:B------:R-:W-:Y:S01]  /*0000*/  LDC R1, c[0x0][0x37c] ;  /* 0x0000df00ff017b82 */ /* 0x000fe20000000800 */
[----:B------:R-:W0:Y:S07]  /*0010*/  S2R R7, SR_TID.X ;  /* 0x0000000000077919 */ /* 0x000e2e0000002100 */
[----:B------:R-:W0:Y:S01]  /*0020*/  LDC.64 R2, c[0x0][0x380] ;  /* 0x0000e000ff027b82 */ /* 0x000e220000000a00 */
[----:B------:R-:W1:Y:S01]  /*0030*/  LDCU.64 UR8, c[0x0][0x358] ;  /* 0x00006b00ff0877ac */ /* 0x000e620008000a00 */
[----:B0-----:R-:W-:-:S06]  /*0040*/  IMAD.WIDE.U32 R2, R7, 0x4, R2 ;  /* 0x0000000407027825 */ /* 0x001fcc00078e0002 */
[----:B-1----:R-:W2:Y:S01]  /*0050*/  LDG.E R2, desc[UR8][R2.64] ;  /* 0x0000000802027981 */ /* 0x002ea2000c1e1900 */
[----:B------:R-:W0:Y:S01]  /*0060*/  S2UR UR5, SR_CgaCtaId ;  /* 0x00000000000579c3 */ /* 0x000e220000008800 */
[----:B------:R-:W-:Y:S01]  /*0070*/  UMOV UR4, 0x400 ;  /* 0x0000040000047882 */ /* 0x000fe20000000000 */
[----:B------:R-:W1:Y:S02]  /*0080*/  LDCU UR6, c[0x0][0x360] ;  /* 0x00006c00ff0677ac */ /* 0x000e640008000800 */
[----:B-1----:R-:W-:Y:S02]  /*0090*/  UISETP.GE.U32.AND UP0, UPT, UR6, 0x4, UPT ;  /* 0x000000040600788c */ /* 0x002fe4000bf06070 */
[----:B0-----:R-:W-:-:S06]  /*00a0*/  ULEA UR4, UR5, UR4, 0x18 ;  /* 0x0000000405047291 */ /* 0x001fcc000f8ec0ff */
[----:B------:R-:W-:-:S05]  /*00b0*/  LEA R5, R7, UR4, 0x2 ;  /* 0x0000000407057c11 */ /* 0x000fca000f8e10ff */
[----:B--2---:R0:W-:Y:S01]  /*00c0*/  STS [R5], R2 ;  /* 0x0000000205007388 */ /* 0x0041e20000000800 */
[----:B------:R-:W-:Y:S06]  /*00d0*/  BAR.SYNC.DEFER_BLOCKING 0x0 ;  /* 0x0000000000007b1d */ /* 0x000fec0000010000 */
[----:B------:R-:W-:Y:S05]  /*00e0*/  BRA.U !UP0, `(.L_x_0) ;  /* 0x0000000108387547 */ /* 0x000fea000b800000 */
[----:B------:R-:W-:-:S03]  /*00f0*/  USHF.R.U32.HI UR5, URZ, 0x1, UR6 ;  /* 0x00000001ff057899 */ /* 0x000fc60008011606 */
[----:B------:R-:W-:-:S09]  /*0100*/  UMOV UR6, 0x1 ;  /* 0x0000000100067882 */ /* 0x000fd20000000000 */
.L_x_1:
[----:B------:R-:W-:-:S13]  /*0110*/  ISETP.GE.U32.AND P0, PT, R7, UR6, PT ;  /* 0x0000000607007c0c */ /* 0x000fda000bf06070 */
[----:B-1----:R-:W-:Y:S01]  /*0120*/  @P0 IADD3 R0, PT, PT, R7, -UR6, RZ ;  /* 0x8000000607000c10 */ /* 0x002fe2000fffe0ff */
[----:B------:R-:W-:-:S03]  /*0130*/  USHF.L.U32 UR6, UR6, 0x1, URZ ;  /* 0x0000000106067899 */ /* 0x000fc600080006ff */
[----:B0-----:R-:W-:Y:S01]  /*0140*/  @P0 LEA R2, R0, UR4, 0x2 ;  /* 0x0000000400020c11 */ /* 0x001fe2000f8e10ff */
[----:B------:R-:W-:Y:S01]  /*0150*/  UISETP.GE.U32.AND UP0, UPT, UR6, UR5, UPT ;  /* 0x000000050600728c */ /* 0x000fe2000bf06070 */
[----:B------:R-:W-:Y:S04]  /*0160*/  @P0 LDS R0, [R5] ;  /* 0x0000000005000984 */ /* 0x000fe80000000800 */
[----:B------:R-:W0:Y:S02]  /*0170*/  @P0 LDS R3, [R2] ;  /* 0x0000000002030984 */ /* 0x000e240000000800 */
[----:B0-----:R-:W-:Y:S01]  /*0180*/  @P0 FADD R0, R0, R3 ;  /* 0x0000000300000221 */ /* 0x001fe20000000000 */
[----:B------:R-:W-:Y:S06]  /*0190*/  @P0 BAR.SYNC.DEFER_BLOCKING 0x0 ;  /* 0x0000000000000b1d */ /* 0x000fec0000010000 */
[----:B------:R1:W-:Y:S02]  /*01a0*/  @P0 STS [R5], R0 ;  /* 0x0000000005000388 */ /* 0x0003e40000000800 */
[----:B------:R-:W-:Y:S06]  /*01b0*/  BAR.SYNC.DEFER_BLOCKING 0x0 ;  /* 0x0000000000007b1d */ /* 0x000fec0000010000 */
[----:B------:R-:W-:Y:S05]  /*01c0*/  BRA.U !UP0, `(.L_x_1) ;  /* 0xfffffffd08d07547 */ /* 0x000fea000b83ffff */
.L_x_0:
[----:B01----:R-:W0:Y:S01]  /*01d0*/  LDS R5, [R5] ;  /* 0x0000000005057984 */ /* 0x003e220000000800 */
[----:B------:R-:W1:Y:S02]  /*01e0*/  LDC.64 R2, c[0x0][0x388] ;  /* 0x0000e200ff027b82 */ /* 0x000e640000000a00 */
[----:B-1----:R-:W-:-:S05]  /*01f0*/  IMAD.WIDE.U32 R2, R7, 0x4, R2 ;  /* 0x0000000407027825 */ /* 0x002fca00078e0002 */
[----:B0-----:R-:W-:Y:S01]  /*0200*/  STG.E desc[UR8][R2.64], R5 ;  /* 0x0000000502007986 */ /* 0x001fe2000c101908 */
[----:B------:R-:W-:Y:S05]  /*0210*/  EXIT ;  /* 0x000000000000794d */ /* 0x000fea0003800000 */
.L_x_2:
[----:B------:R-:W-:-:S00]  /*0220*/  BRA `(.L_x_2) ;  /* 0xfffffffc00fc7947 */ /* 0x000fc0000383ffff */
[----:B------:R-:W-:-:S00]  /*0230*/  NOP ;  /* 0x0000000000007918 */ /* 0x000fc00000000000 */
        /* <DEDUP_REMOVED lines=12> */
.L_x_3:


//--------------------- .nv.shared._Z14scan_inclusionPfS_ --------------------------
	.section	.nv.shared._Z14scan_inclusionPfS_,"aw",@nobits
	.sectionflags	@""
	.align	4
.nv.shared._Z14scan_inclusionPfS_:
	.zero		1064


//--------------------- .nv.shared.reserved.0     --------------------------
	.section	.nv.shared.reserved.0,"aw",@nobits
	.weak		__nv_reservedSMEM_offset_0_alias
	.size		__nv_reservedSMEM_offset_0_alias, 0, 64
	.other		__nv_reservedSMEM_offset_0_alias,@"STO_CUDA_RESERVED_SHARED STV_DEFAULT"
__nv_reservedSMEM_offset_0_alias:
	.zero		0
	.zero		64


//--------------------- .nv.constant0._Z14scan_inclusionPfS_ --------------------------
	.section	.nv.constant0._Z14scan_inclusionPfS_,"a",@progbits
	.sectionflags	@""
	.align	4
.nv.constant0._Z14scan_inclusionPfS_:
	.zero		912


//--------------------- SYMBOLS --------------------------

	.type		.nv.reservedSmem.offset0,@object
	.size		.nv.reservedSmem.offset0,0x4
	.type		.nv.reservedSmem.cap,@object
	.size		.nv.reservedSmem.cap,0x4
